	.headerflags	@"EF_CUDA_TEXMODE_UNIFIED EF_CUDA_64BIT_ADDRESS EF_CUDA_ACCELERATORS EF_CUDA_SM90 EF_CUDA_VIRTUAL_SM(EF_CUDA_SM90)"
	.elftype	@"ET_EXEC"


//--------------------- .nv.info                  --------------------------
	.section	.nv.info,"",@"SHT_CUDA_INFO"
	.align	4


	//----- nvinfo : EIATTR_REGCOUNT
	.align		4
        /*0000*/ 	.byte	0x04, 0x2f
        /*0002*/ 	.short	(.L_1 - .L_0)
	.align		4
.L_0:
        /*0004*/ 	.word	index@(triton_poi_fused_add_addmm_hardtanh_backward_3)
        /*0008*/ 	.word	0x0000000c


	//----- nvinfo : EIATTR_MIN_STACK_SIZE
	.align		4
.L_1:
        /*000c*/ 	.byte	0x04, 0x12
        /*000e*/ 	.short	(.L_3 - .L_2)
	.align		4
.L_2:
        /*0010*/ 	.word	index@(triton_poi_fused_add_addmm_hardtanh_backward_3)
        /*0014*/ 	.word	0x00000000


	//----- nvinfo : EIATTR_FRAME_SIZE
	.align		4
.L_3:
        /*0018*/ 	.byte	0x04, 0x11
        /*001a*/ 	.short	(.L_5 - .L_4)
	.align		4
.L_4:
        /*001c*/ 	.word	index@(triton_poi_fused_add_addmm_hardtanh_backward_3)
        /*0020*/ 	.word	0x00000000


	//----- nvinfo : EIATTR_MIN_STACK_SIZE
	.align		4
.L_5:
        /*0024*/ 	.byte	0x04, 0x12
        /*0026*/ 	.short	(.L_7 - .L_6)
	.align		4
.L_6:
        /*0028*/ 	.word	index@(triton_poi_fused_add_addmm_hardtanh_backward_3)
        /*002c*/ 	.word	0x00000000
.L_7:


//--------------------- .nv.info.triton_poi_fused_add_addmm_hardtanh_backward_3 --------------------------
	.section	.nv.info.triton_poi_fused_add_addmm_hardtanh_backward_3,"",@"SHT_CUDA_INFO"
	.sectionflags	@""
	.align	4


	//----- nvinfo : EIATTR_CUDA_API_VERSION
	.align		4
        /*0000*/ 	.byte	0x04, 0x37
        /*0002*/ 	.short	(.L_9 - .L_8)
.L_8:
        /*0004*/ 	.word	0x0000007c


	//----- nvinfo : EIATTR_KPARAM_INFO
	.align		4
.L_9:
        /*0008*/ 	.byte	0x04, 0x17
        /*000a*/ 	.short	(.L_11 - .L_10)
.L_10:
        /*000c*/ 	.word	0x00000000
        /*0010*/ 	.short	0x0003
        /*0012*/ 	.short	0x0018
        /*0014*/ 	.byte	0x00, 0xf0, 0x11, 0x00


	//----- nvinfo : EIATTR_KPARAM_INFO
	.align		4
.L_11:
        /*0018*/ 	.byte	0x04, 0x17
        /*001a*/ 	.short	(.L_13 - .L_12)
.L_12:
        /*001c*/ 	.word	0x00000000
        /*0020*/ 	.short	0x0002
        /*0022*/ 	.short	0x0010
        /*0024*/ 	.byte	0x00, 0xf4, 0x21, 0x00


	//----- nvinfo : EIATTR_KPARAM_INFO
	.align		4
.L_13:
        /*0028*/ 	.byte	0x04, 0x17
        /*002a*/ 	.short	(.L_15 - .L_14)
.L_14:
        /*002c*/ 	.word	0x00000000
        /*0030*/ 	.short	0x0001
        /*0032*/ 	.short	0x0008
        /*0034*/ 	.byte	0x00, 0xf4, 0x21, 0x00


	//----- nvinfo : EIATTR_KPARAM_INFO
	.align		4
.L_15:
        /*0038*/ 	.byte	0x04, 0x17
        /*003a*/ 	.short	(.L_17 - .L_16)
.L_16:
        /*003c*/ 	.word	0x00000000
        /*0040*/ 	.short	0x0000
        /*0042*/ 	.short	0x0000
        /*0044*/ 	.byte	0x00, 0xf4, 0x21, 0x00


	//----- nvinfo : EIATTR_SPARSE_MMA_MASK
	.align		4
.L_17:
        /*0048*/ 	.byte	0x03, 0x50
        /*004a*/ 	.short	0x0000


	//----- nvinfo : EIATTR_MAXREG_COUNT
	.align		4
        /*004c*/ 	.byte	0x03, 0x1b
        /*004e*/ 	.short	0x00ff


	//----- nvinfo : EIATTR_EXIT_INSTR_OFFSETS
	.align		4
        /*0050*/ 	.byte	0x04, 0x1c
        /*0052*/ 	.short	(.L_19 - .L_18)


	//   ....[0]....
.L_18:
        /*0054*/ 	.word	0x000001e0


	//   ....[1]....
        /*0058*/ 	.word	0x00000200


	//----- nvinfo : EIATTR_REQNTID
	.align		4
.L_19:
        /*005c*/ 	.byte	0x04, 0x10
        /*005e*/ 	.short	(.L_21 - .L_20)
.L_20:
        /*0060*/ 	.word	0x00000020
        /*0064*/ 	.word	0x00000001
        /*0068*/ 	.word	0x00000001


	//----- nvinfo : EIATTR_CBANK_PARAM_SIZE
	.align		4
.L_21:
        /*006c*/ 	.byte	0x03, 0x19
        /*006e*/ 	.short	0x001c


	//----- nvinfo : EIATTR_PARAM_CBANK
	.align		4
        /*0070*/ 	.byte	0x04, 0x0a
        /*0072*/ 	.short	(.L_23 - .L_22)
	.align		4
.L_22:
        /*0074*/ 	.word	index@(.nv.constant0.triton_poi_fused_add_addmm_hardtanh_backward_3)
        /*0078*/ 	.short	0x0210
        /*007a*/ 	.short	0x001c


	//----- nvinfo : EIATTR_SW_WAR
	.align		4
.L_23:
        /*007c*/ 	.byte	0x04, 0x36
        /*007e*/ 	.short	(.L_25 - .L_24)
.L_24:
        /*0080*/ 	.word	0x00000008
.L_25:


//--------------------- .nv.callgraph             --------------------------
	.section	.nv.callgraph,"",@"SHT_CUDA_CALLGRAPH"
	.align	4
	.sectionentsize	8
	.align		4
        /*0000*/ 	.word	0x00000000
	.align		4
        /*0004*/ 	.word	0xffffffff
	.align		4
        /*0008*/ 	.word	0x00000000
	.align		4
        /*000c*/ 	.word	0xfffffffe
	.align		4
        /*0010*/ 	.word	0x00000000
	.align		4
        /*0014*/ 	.word	0xfffffffd
	.align		4
        /*0018*/ 	.word	0x00000000
	.align		4
        /*001c*/ 	.word	0xfffffffc


//--------------------- .text.triton_poi_fused_add_addmm_hardtanh_backward_3 --------------------------
	.section	.text.triton_poi_fused_add_addmm_hardtanh_backward_3,"ax",@progbits
	.align	128
        .global         triton_poi_fused_add_addmm_hardtanh_backward_3
        .type           triton_poi_fused_add_addmm_hardtanh_backward_3,@function
        .size           triton_poi_fused_add_addmm_hardtanh_backward_3,(.L_x_1 - triton_poi_fused_add_addmm_hardtanh_backward_3)
        .other          triton_poi_fused_add_addmm_hardtanh_backward_3,@"STO_CUDA_ENTRY STV_DEFAULT"
triton_poi_fused_add_addmm_hardtanh_backward_3:
.text.triton_poi_fused_add_addmm_hardtanh_backward_3:
[----:B------:R-:W0:Y:S02]  /*0000*/  LDC R1, c[0x0][0x28] ;  /* 0x00000a00ff017b82 */ /* 0x000e240000000800 */
[----:B------:R-:W1:Y:S01]  /*0010*/  S2R R8, SR_TID.X ;  /* 0x0000000000087919 */ /* 0x000e620000002100 */
[----:B------:R-:W2:Y:S01]  /*0020*/  LDC.64 R4, c[0x0][0x218] ;  /* 0x00008600ff047b82 */ /* 0x000ea20000000a00 */
[----:B------:R-:W-:Y:S01]  /*0030*/  ULDC.64 UR4, c[0x0][0x208] ;  /* 0x0000820000047ab9 */ /* 0x000fe20000000a00 */
[----:B------:R-:W-:Y:S01]  /*0040*/  ULDC.64 UR6, c[0x0][0x220] ;  /* 0x0000880000067ab9 */ /* 0x000fe20000000a00 */
[----:B------:R-:W3:Y:S05]  /*0050*/  S2R R7, SR_CTAID.X ;  /* 0x0000000000077919 */ /* 0x000eea0000002500 */
[----:B------:R-:W4:Y:S01]  /*0060*/  LDC.64 R2, c[0x0][0x210] ;  /* 0x00008400ff027b82 */ /* 0x000f220000000a00 */
[----:B-1----:R-:W-:-:S02]  /*0070*/  LOP3.LUT R0, R8, 0xf, RZ, 0xc0, !PT ;  /* 0x0000000f08007812 */ /* 0x002fc400078ec0ff */
[----:B---3--:R-:W-:-:S03]  /*0080*/  SHF.R.S32.HI R6, RZ, 0x1b, R7 ;  /* 0x0000001bff067819 */ /* 0x008fc60000011407 */
[----:B------:R-:W-:Y:S01]  /*0090*/  IMAD R7, R7, 0x10, R0 ;  /* 0x0000001007077824 */ /* 0x000fe200078e0200 */
[----:B------:R-:W-:-:S03]  /*00a0*/  SGXT R0, R6, 0x1 ;  /* 0x000000010600781a */ /* 0x000fc60000000200 */
[C---:B----4-:R-:W-:Y:S01]  /*00b0*/  IMAD.WIDE R2, R7.reuse, 0x4, R2 ;  /* 0x0000000407027825 */ /* 0x050fe200078e0202 */
[----:B------:R-:W-:Y:S02]  /*00c0*/  ISETP.GE.AND P0, PT, R7, 0x10, PT ;  /* 0x000000100700780c */ /* 0x000fe40003f06270 */
[----:B------:R-:W-:-:S04]  /*00d0*/  LEA.HI R0, R0, R7, RZ, 0x2 ;  /* 0x0000000700007211 */ /* 0x000fc800078f10ff */
[----:B------:R-:W-:-:S05]  /*00e0*/  LOP3.LUT R0, R0, 0xfffffffc, RZ, 0xc0, !PT ;  /* 0xfffffffc00007812 */ /* 0x000fca00078ec0ff */
[----:B------:R-:W-:Y:S02]  /*00f0*/  IMAD.IADD R9, R7, 0x1, -R0 ;  /* 0x0000000107097824 */ /* 0x000fe400078e0a00 */
[----:B------:R-:W-:Y:S02]  /*0100*/  IMAD.MOV.U32 R0, RZ, RZ, RZ ;  /* 0x000000ffff007224 */ /* 0x000fe400078e00ff */
[----:B--2---:R-:W-:-:S04]  /*0110*/  IMAD.WIDE R4, R9, 0x4, R4 ;  /* 0x0000000409047825 */ /* 0x004fc800078e0204 */
[----:B------:R-:W-:Y:S01]  /*0120*/  IMAD.MOV.U32 R9, RZ, RZ, RZ ;  /* 0x000000ffff097224 */ /* 0x000fe200078e00ff */
[----:B------:R-:W2:Y:S05]  /*0130*/  @!P0 LDG.E R0, desc[UR4][R2.64] ;  /* 0x0000000402008981 */ /* 0x000eaa000c1e1900 */
[----:B------:R-:W2:Y:S01]  /*0140*/  @!P0 LDG.E.EL R9, desc[UR4][R4.64] ;  /* 0x0000000404098981 */ /* 0x000ea2000c2e1900 */
[----:B------:R-:W-:Y:S02]  /*0150*/  LOP3.LUT P0, RZ, R8, 0x10, RZ, 0xc0, !PT ;  /* 0x0000001008ff7812 */ /* 0x000fe4000780c0ff */
[----:B------:R-:W-:Y:S02]  /*0160*/  IADD3 R6, P2, R7, UR6, RZ ;  /* 0x0000000607067c10 */ /* 0x000fe4000ff5e0ff */
[----:B------:R-:W-:-:S02]  /*0170*/  ISETP.LT.AND P0, PT, R7, 0x10, !P0 ;  /* 0x000000100700780c */ /* 0x000fc40004701270 */
[----:B------:R-:W-:Y:S01]  /*0180*/  LEA.HI.X.SX32 R7, R7, UR7, 0x1, P2 ;  /* 0x0000000707077c11 */ /* 0x000fe200090f0eff */
[----:B--2---:R-:W-:-:S04]  /*0190*/  FADD R0, R9, R0 ;  /* 0x0000000009007221 */ /* 0x004fc80000000000 */
[----:B------:R-:W-:-:S05]  /*01a0*/  FADD R0, R0, 3 ;  /* 0x4040000000007421 */ /* 0x000fca0000000000 */
[----:B------:R-:W-:-:S04]  /*01b0*/  FSETP.GE.AND P1, PT, R0, 6, PT ;  /* 0x40c000000000780b */ /* 0x000fc80003f26000 */
[----:B------:R-:W-:-:S04]  /*01c0*/  FSETP.LE.OR P1, PT, R0, RZ, P1 ;  /* 0x000000ff0000720b */ /* 0x000fc80000f23400 */
[----:B------:R-:W-:Y:S01]  /*01d0*/  SEL R3, RZ, 0x1, !P1 ;  /* 0x00000001ff037807 */ /* 0x000fe20004800000 */
[----:B------:R-:W-:Y:S08]  /*01e0*/  @!P0 EXIT ;  /* 0x000000000000894d */ /* 0x000ff00003800000 */
[----:B------:R-:W-:Y:S01]  /*01f0*/  STG.E.U8 desc[UR4][R6.64], R3 ;  /* 0x0000000306007986 */ /* 0x000fe2000c101104 */
[----:B------:R-:W-:Y:S05]  /*0200*/  EXIT ;  /* 0x000000000000794d */ /* 0x000fea0003800000 */
.L_x_0:
[----:B------:R-:W-:-:S00]  /*0210*/  BRA `(.L_x_0) ;  /* 0xfffffffc00fc7947 */ /* 0x000fc0000383ffff */
[----:B------:R-:W-:-:S00]  /*0220*/  NOP ;  /* 0x0000000000007918 */ /* 0x000fc00000000000 */
        /* <DEDUP_REMOVED lines=13> */
.L_x_1:


//--------------------- .nv.constant0.triton_poi_fused_add_addmm_hardtanh_backward_3 --------------------------
	.section	.nv.constant0.triton_poi_fused_add_addmm_hardtanh_backward_3,"a",@progbits
	.sectionflags	@""
	.align	4
.nv.constant0.triton_poi_fused_add_addmm_hardtanh_backward_3:
	.zero		556
